	.headerflags	@"EF_CUDA_TEXMODE_UNIFIED EF_CUDA_64BIT_ADDRESS EF_CUDA_ACCELERATORS EF_CUDA_SM90 EF_CUDA_VIRTUAL_SM(EF_CUDA_SM90)"
	.elftype	@"ET_EXEC"


//--------------------- .nv.info                  --------------------------
	.section	.nv.info,"",@"SHT_CUDA_INFO"
	.align	4


	//----- nvinfo : EIATTR_REGCOUNT
	.align		4
        /*0000*/ 	.byte	0x04, 0x2f
        /*0002*/ 	.short	(.L_1 - .L_0)
	.align		4
.L_0:
        /*0004*/ 	.word	index@(triton_red_fused_mean_4)
        /*0008*/ 	.word	0x0000001f


	//----- nvinfo : EIATTR_MIN_STACK_SIZE
	.align		4
.L_1:
        /*000c*/ 	.byte	0x04, 0x12
        /*000e*/ 	.short	(.L_3 - .L_2)
	.align		4
.L_2:
        /*0010*/ 	.word	index@(triton_red_fused_mean_4)
        /*0014*/ 	.word	0x00000000


	//----- nvinfo : EIATTR_FRAME_SIZE
	.align		4
.L_3:
        /*0018*/ 	.byte	0x04, 0x11
        /*001a*/ 	.short	(.L_5 - .L_4)
	.align		4
.L_4:
        /*001c*/ 	.word	index@(triton_red_fused_mean_4)
        /*0020*/ 	.word	0x00000000


	//----- nvinfo : EIATTR_MIN_STACK_SIZE
	.align		4
.L_5:
        /*0024*/ 	.byte	0x04, 0x12
        /*0026*/ 	.short	(.L_7 - .L_6)
	.align		4
.L_6:
        /*0028*/ 	.word	index@(triton_red_fused_mean_4)
        /*002c*/ 	.word	0x00000000
.L_7:


//--------------------- .nv.info.triton_red_fused_mean_4 --------------------------
	.section	.nv.info.triton_red_fused_mean_4,"",@"SHT_CUDA_INFO"
	.sectionflags	@""
	.align	4


	//----- nvinfo : EIATTR_CUDA_API_VERSION
	.align		4
        /*0000*/ 	.byte	0x04, 0x37
        /*0002*/ 	.short	(.L_9 - .L_8)
.L_8:
        /*0004*/ 	.word	0x0000007c


	//----- nvinfo : EIATTR_KPARAM_INFO
	.align		4
.L_9:
        /*0008*/ 	.byte	0x04, 0x17
        /*000a*/ 	.short	(.L_11 - .L_10)
.L_10:
        /*000c*/ 	.word	0x00000000
        /*0010*/ 	.short	0x0003
        /*0012*/ 	.short	0x0014
        /*0014*/ 	.byte	0x00, 0xf0, 0x11, 0x00


	//----- nvinfo : EIATTR_KPARAM_INFO
	.align		4
.L_11:
        /*0018*/ 	.byte	0x04, 0x17
        /*001a*/ 	.short	(.L_13 - .L_12)
.L_12:
        /*001c*/ 	.word	0x00000000
        /*0020*/ 	.short	0x0002
        /*0022*/ 	.short	0x0010
        /*0024*/ 	.byte	0x00, 0xf0, 0x11, 0x00


	//----- nvinfo : EIATTR_KPARAM_INFO
	.align		4
.L_13:
        /*0028*/ 	.byte	0x04, 0x17
        /*002a*/ 	.short	(.L_15 - .L_14)
.L_14:
        /*002c*/ 	.word	0x00000000
        /*0030*/ 	.short	0x0001
        /*0032*/ 	.short	0x0008
        /*0034*/ 	.byte	0x00, 0xf4, 0x21, 0x00


	//----- nvinfo : EIATTR_KPARAM_INFO
	.align		4
.L_15:
        /*0038*/ 	.byte	0x04, 0x17
        /*003a*/ 	.short	(.L_17 - .L_16)
.L_16:
        /*003c*/ 	.word	0x00000000
        /*0040*/ 	.short	0x0000
        /*0042*/ 	.short	0x0000
        /*0044*/ 	.byte	0x00, 0xf4, 0x21, 0x00


	//----- nvinfo : EIATTR_SPARSE_MMA_MASK
	.align		4
.L_17:
        /*0048*/ 	.byte	0x03, 0x50
        /*004a*/ 	.short	0x0000


	//----- nvinfo : EIATTR_MAXREG_COUNT
	.align		4
        /*004c*/ 	.byte	0x03, 0x1b
        /*004e*/ 	.short	0x00ff


	//----- nvinfo : EIATTR_COOP_GROUP_MASK_REGIDS
	.align		4
        /*0050*/ 	.byte	0x04, 0x29
        /*0052*/ 	.short	(.L_19 - .L_18)


	//   ....[0]....
.L_18:
        /*0054*/ 	.word	0xffffffff


	//   ....[1]....
        /*0058*/ 	.word	0xffffffff


	//   ....[2]....
        /*005c*/ 	.word	0xffffffff


	//   ....[3]....
        /*0060*/ 	.word	0xffffffff


	//   ....[4]....
        /*0064*/ 	.word	0xffffffff


	//   ....[5]....
        /*0068*/ 	.word	0xffffffff


	//   ....[6]....
        /*006c*/ 	.word	0xffffffff


	//   ....[7]....
        /*0070*/ 	.word	0xffffffff


	//----- nvinfo : EIATTR_COOP_GROUP_INSTR_OFFSETS
	.align		4
.L_19:
        /*0074*/ 	.byte	0x04, 0x28
        /*0076*/ 	.short	(.L_21 - .L_20)


	//   ....[0]....
.L_20:
        /*0078*/ 	.word	0x00000870


	//   ....[1]....
        /*007c*/ 	.word	0x000008b0


	//   ....[2]....
        /*0080*/ 	.word	0x000008e0


	//   ....[3]....
        /*0084*/ 	.word	0x00000910


	//   ....[4]....
        /*0088*/ 	.word	0x00000a20


	//   ....[5]....
        /*008c*/ 	.word	0x00000a30


	//   ....[6]....
        /*0090*/ 	.word	0x00000a60


	//   ....[7]....
        /*0094*/ 	.word	0x00000a70


	//----- nvinfo : EIATTR_EXIT_INSTR_OFFSETS
	.align		4
.L_21:
        /*0098*/ 	.byte	0x04, 0x1c
        /*009a*/ 	.short	(.L_23 - .L_22)


	//   ....[0]....
.L_22:
        /*009c*/ 	.word	0x00000b90


	//   ....[1]....
        /*00a0*/ 	.word	0x00000be0


	//----- nvinfo : EIATTR_REQNTID
	.align		4
.L_23:
        /*00a4*/ 	.byte	0x04, 0x10
        /*00a6*/ 	.short	(.L_25 - .L_24)
.L_24:
        /*00a8*/ 	.word	0x00000080
        /*00ac*/ 	.word	0x00000001
        /*00b0*/ 	.word	0x00000001


	//----- nvinfo : EIATTR_CRS_STACK_SIZE
	.align		4
.L_25:
        /*00b4*/ 	.byte	0x04, 0x1e
        /*00b6*/ 	.short	(.L_27 - .L_26)
.L_26:
        /*00b8*/ 	.word	0x00000000


	//----- nvinfo : EIATTR_CBANK_PARAM_SIZE
	.align		4
.L_27:
        /*00bc*/ 	.byte	0x03, 0x19
        /*00be*/ 	.short	0x0018


	//----- nvinfo : EIATTR_PARAM_CBANK
	.align		4
        /*00c0*/ 	.byte	0x04, 0x0a
        /*00c2*/ 	.short	(.L_29 - .L_28)
	.align		4
.L_28:
        /*00c4*/ 	.word	index@(.nv.constant0.triton_red_fused_mean_4)
        /*00c8*/ 	.short	0x0210
        /*00ca*/ 	.short	0x0018


	//----- nvinfo : EIATTR_SW_WAR
	.align		4
.L_29:
        /*00cc*/ 	.byte	0x04, 0x36
        /*00ce*/ 	.short	(.L_31 - .L_30)
.L_30:
        /*00d0*/ 	.word	0x00000008
.L_31:


//--------------------- .nv.callgraph             --------------------------
	.section	.nv.callgraph,"",@"SHT_CUDA_CALLGRAPH"
	.align	4
	.sectionentsize	8
	.align		4
        /*0000*/ 	.word	0x00000000
	.align		4
        /*0004*/ 	.word	0xffffffff
	.align		4
        /*0008*/ 	.word	0x00000000
	.align		4
        /*000c*/ 	.word	0xfffffffe
	.align		4
        /*0010*/ 	.word	0x00000000
	.align		4
        /*0014*/ 	.word	0xfffffffd
	.align		4
        /*0018*/ 	.word	0x00000000
	.align		4
        /*001c*/ 	.word	0xfffffffc


//--------------------- .text.triton_red_fused_mean_4 --------------------------
	.section	.text.triton_red_fused_mean_4,"ax",@progbits
	.sectionflags	@"SHF_BARRIERS=1"
	.align	128
        .global         triton_red_fused_mean_4
        .type           triton_red_fused_mean_4,@function
        .size           triton_red_fused_mean_4,(.L_x_4 - triton_red_fused_mean_4)
        .other          triton_red_fused_mean_4,@"STO_CUDA_ENTRY STV_DEFAULT"
triton_red_fused_mean_4:
.text.triton_red_fused_mean_4:
[----:B------:R-:W0:Y:S02]  /*0000*/  LDC R1, c[0x0][0x28] ;  /* 0x00000a00ff017b82 */ /* 0x000e240000000800 */
[----:B------:R-:W1:Y:S01]  /*0010*/  S2R R2, SR_CTAID.X ;  /* 0x0000000000027919 */ /* 0x000e620000002500 */
[----:B------:R-:W-:Y:S01]  /*0020*/  ULDC.64 UR6, c[0x0][0x208] ;  /* 0x0000820000067ab9 */ /* 0x000fe20000000a00 */
[----:B------:R-:W-:Y:S01]  /*0030*/  BSSY B0, `(.L_x_0) ;  /* 0x0000082000007945 */ /* 0x000fe20003800000 */
[----:B------:R-:W2:Y:S01]  /*0040*/  S2R R0, SR_TID.X ;  /* 0x0000000000007919 */ /* 0x000ea20000002100 */
[----:B-1----:R-:W-:Y:S02]  /*0050*/  SHF.L.U32 R24, R2, 0x6, RZ ;  /* 0x0000000602187819 */ /* 0x002fe400000006ff */
[----:B------:R-:W-:Y:S02]  /*0060*/  SHF.R.S32.HI R5, RZ, 0x19, R2 ;  /* 0x00000019ff057819 */ /* 0x000fe40000011402 */
[----:B--2---:R-:W-:Y:S02]  /*0070*/  SHF.L.U32 R3, R0, 0x2, RZ ;  /* 0x0000000200037819 */ /* 0x004fe400000006ff */
[----:B------:R-:W-:-:S02]  /*0080*/  SGXT R5, R5, 0x1 ;  /* 0x000000010505781a */ /* 0x000fc40000000200 */
[----:B------:R-:W-:Y:S02]  /*0090*/  LOP3.LUT R4, R24, 0x3c, R3, 0xf8, !PT ;  /* 0x0000003c18047812 */ /* 0x000fe400078ef803 */
[----:B------:R-:W-:Y:S02]  /*00a0*/  LOP3.LUT R2, R3, 0x3c, RZ, 0xc0, !PT ;  /* 0x0000003c03027812 */ /* 0x000fe400078ec0ff */
[----:B------:R-:W-:Y:S02]  /*00b0*/  ISETP.GT.AND P0, PT, R4, 0x7f, PT ;  /* 0x0000007f0400780c */ /* 0x000fe40003f04270 */
[----:B------:R-:W-:-:S11]  /*00c0*/  LEA.HI R5, R5, R4, RZ, 0x4 ;  /* 0x0000000405057211 */ /* 0x000fd600078f20ff */
[----:B------:R-:W-:Y:S05]  /*00d0*/  @P0 BRA `(.L_x_1) ;  /* 0x0000000400d40947 */ /* 0x000fea0003800000 */
[----:B------:R-:W1:Y:S01]  /*00e0*/  LDC.64 R22, c[0x0][0x210] ;  /* 0x00008400ff167b82 */ /* 0x000e620000000a00 */
[----:B------:R-:W-:-:S05]  /*00f0*/  SHF.R.S32.HI R5, RZ, 0x4, R5 ;  /* 0x00000004ff057819 */ /* 0x000fca0000011405 */
[----:B------:R-:W-:Y:S01]  /*0100*/  IMAD R20, R5, 0x7f0, R24 ;  /* 0x000007f005147824 */ /* 0x000fe200078e0218 */
[----:B------:R-:W-:-:S04]  /*0110*/  LOP3.LUT R5, R0, 0x70, RZ, 0xc0, !PT ;  /* 0x0000007000057812 */ /* 0x000fc800078ec0ff */
[----:B------:R-:W-:-:S04]  /*0120*/  IADD3 R20, R2, R20, R5 ;  /* 0x0000001402147210 */ /* 0x000fc80007ffe005 */
[----:B------:R-:W-:Y:S02]  /*0130*/  IADD3 R17, R20, 0x80, RZ ;  /* 0x0000008014117810 */ /* 0x000fe40007ffe0ff */
[----:B------:R-:W-:Y:S01]  /*0140*/  IADD3 R13, R20, 0x100, RZ ;  /* 0x00000100140d7810 */ /* 0x000fe20007ffe0ff */
[----:B-1----:R-:W-:-:S04]  /*0150*/  IMAD.WIDE R8, R20, 0x4, R22 ;  /* 0x0000000414087825 */ /* 0x002fc800078e0216 */
[--C-:B------:R-:W-:Y:S02]  /*0160*/  IMAD.WIDE R16, R17, 0x4, R22.reuse ;  /* 0x0000000411107825 */ /* 0x100fe400078e0216 */
[----:B------:R-:W2:Y:S02]  /*0170*/  LDG.E.EF.128 R8, desc[UR6][R8.64] ;  /* 0x0000000608087981 */ /* 0x000ea4000c0e1d00 */
[----:B------:R-:W-:Y:S02]  /*0180*/  IMAD.WIDE R12, R13, 0x4, R22 ;  /* 0x000000040d0c7825 */ /* 0x000fe400078e0216 */
[----:B------:R-:W3:Y:S04]  /*0190*/  LDG.E.EF.128 R16, desc[UR6][R16.64] ;  /* 0x0000000610107981 */ /* 0x000ee8000c0e1d00 */
[----:B------:R-:W4:Y:S01]  /*01a0*/  LDG.E.EF.128 R12, desc[UR6][R12.64] ;  /* 0x000000060c0c7981 */ /* 0x000f22000c0e1d00 */
[----:B------:R-:W-:-:S05]  /*01b0*/  IADD3 R5, R20, 0x180, RZ ;  /* 0x0000018014057810 */ /* 0x000fca0007ffe0ff */
[----:B------:R-:W-:-:S06]  /*01c0*/  IMAD.WIDE R4, R5, 0x4, R22 ;  /* 0x0000000405047825 */ /* 0x000fcc00078e0216 */
[----:B------:R-:W5:Y:S01]  /*01d0*/  LDG.E.EF.128 R4, desc[UR6][R4.64] ;  /* 0x0000000604047981 */ /* 0x000f62000c0e1d00 */
[----:B--2---:R-:W-:Y:S01]  /*01e0*/  FADD R26, RZ, R11 ;  /* 0x0000000bff1a7221 */ /* 0x004fe20000000000 */
[----:B------:R-:W-:Y:S01]  /*01f0*/  FADD R28, RZ, R9 ;  /* 0x00000009ff1c7221 */ /* 0x000fe20000000000 */
[----:B------:R-:W-:Y:S01]  /*0200*/  IADD3 R9, R20, 0x200, RZ ;  /* 0x0000020014097810 */ /* 0x000fe20007ffe0ff */
[----:B------:R-:W-:Y:S01]  /*0210*/  FADD R11, RZ, R10 ;  /* 0x0000000aff0b7221 */ /* 0x000fe20000000000 */
[----:B---3--:R-:W-:Y:S01]  /*0220*/  FADD R26, R26, R19 ;  /* 0x000000131a1a7221 */ /* 0x008fe20000000000 */
[----:B------:R-:W-:Y:S01]  /*0230*/  FADD R28, R28, R17 ;  /* 0x000000111c1c7221 */ /* 0x000fe20000000000 */
[----:B------:R-:W-:Y:S01]  /*0240*/  FADD R25, RZ, R8 ;  /* 0x00000008ff197221 */ /* 0x000fe20000000000 */
[----:B------:R-:W-:Y:S01]  /*0250*/  IADD3 R17, R20, 0x280, RZ ;  /* 0x0000028014117810 */ /* 0x000fe20007ffe0ff */
[----:B------:R-:W-:Y:S01]  /*0260*/  FADD R11, R11, R18 ;  /* 0x000000120b0b7221 */ /* 0x000fe20000000000 */
[----:B------:R-:W-:-:S04]  /*0270*/  IMAD.WIDE R8, R9, 0x4, R22 ;  /* 0x0000000409087825 */ /* 0x000fc800078e0216 */
[----:B----4-:R-:W-:Y:S01]  /*0280*/  FADD R26, R26, R15 ;  /* 0x0000000f1a1a7221 */ /* 0x010fe20000000000 */
[----:B------:R-:W-:Y:S01]  /*0290*/  FADD R25, R25, R16 ;  /* 0x0000001019197221 */ /* 0x000fe20000000000 */
[----:B------:R-:W-:Y:S01]  /*02a0*/  IADD3 R15, R20, 0x300, RZ ;  /* 0x00000300140f7810 */ /* 0x000fe20007ffe0ff */
[----:B------:R-:W-:-:S04]  /*02b0*/  IMAD.WIDE R16, R17, 0x4, R22 ;  /* 0x0000000411107825 */ /* 0x000fc800078e0216 */
[----:B------:R-:W-:Y:S01]  /*02c0*/  FADD R21, R11, R14 ;  /* 0x0000000e0b157221 */ /* 0x000fe20000000000 */
[----:B------:R-:W-:Y:S01]  /*02d0*/  FADD R28, R28, R13 ;  /* 0x0000000d1c1c7221 */ /* 0x000fe20000000000 */
[----:B------:R-:W2:Y:S01]  /*02e0*/  LDG.E.EF.128 R8, desc[UR6][R8.64] ;  /* 0x0000000608087981 */ /* 0x000ea2000c0e1d00 */
[----:B------:R-:W-:Y:S01]  /*02f0*/  FADD R25, R25, R12 ;  /* 0x0000000c19197221 */ /* 0x000fe20000000000 */
[----:B------:R-:W-:Y:S02]  /*0300*/  IMAD.WIDE R12, R15, 0x4, R22 ;  /* 0x000000040f0c7825 */ /* 0x000fe400078e0216 */
[----:B------:R-:W3:Y:S02]  /*0310*/  LDG.E.EF.128 R16, desc[UR6][R16.64] ;  /* 0x0000000610107981 */ /* 0x000ee4000c0e1d00 */
[----:B-----5:R-:W-:Y:S01]  /*0320*/  FADD R26, R26, R7 ;  /* 0x000000071a1a7221 */ /* 0x020fe20000000000 */
[----:B------:R-:W-:Y:S01]  /*0330*/  FADD R21, R21, R6 ;  /* 0x0000000615157221 */ /* 0x000fe20000000000 */
[----:B------:R-:W4:Y:S01]  /*0340*/  LDG.E.EF.128 R12, desc[UR6][R12.64] ;  /* 0x000000060c0c7981 */ /* 0x000f22000c0e1d00 */
[----:B------:R-:W-:Y:S01]  /*0350*/  IADD3 R7, R20, 0x380, RZ ;  /* 0x0000038014077810 */ /* 0x000fe20007ffe0ff */
[----:B------:R-:W-:Y:S01]  /*0360*/  FADD R28, R28, R5 ;  /* 0x000000051c1c7221 */ /* 0x000fe20000000000 */
[----:B------:R-:W-:-:S03]  /*0370*/  FADD R25, R25, R4 ;  /* 0x0000000419197221 */ /* 0x000fc60000000000 */
[----:B------:R-:W-:-:S06]  /*0380*/  IMAD.WIDE R6, R7, 0x4, R22 ;  /* 0x0000000407067825 */ /* 0x000fcc00078e0216 */
[----:B------:R-:W5:Y:S01]  /*0390*/  LDG.E.EF.128 R4, desc[UR6][R6.64] ;  /* 0x0000000606047981 */ /* 0x000f62000c0e1d00 */
[----:B--2---:R-:W-:Y:S01]  /*03a0*/  FADD R26, R26, R11 ;  /* 0x0000000b1a1a7221 */ /* 0x004fe20000000000 */
[----:B------:R-:W-:Y:S01]  /*03b0*/  FADD R28, R28, R9 ;  /* 0x000000091c1c7221 */ /* 0x000fe20000000000 */
[----:B------:R-:W-:Y:S01]  /*03c0*/  IADD3 R9, R20, 0x400, RZ ;  /* 0x0000040014097810 */ /* 0x000fe20007ffe0ff */
[----:B------:R-:W-:Y:S01]  /*03d0*/  FADD R25, R25, R8 ;  /* 0x0000000819197221 */ /* 0x000fe20000000000 */
[----:B---3--:R-:W-:Y:S01]  /*03e0*/  FADD R26, R26, R19 ;  /* 0x000000131a1a7221 */ /* 0x008fe20000000000 */
[----:B------:R-:W-:Y:S01]  /*03f0*/  FADD R28, R28, R17 ;  /* 0x000000111c1c7221 */ /* 0x000fe20000000000 */
[----:B------:R-:W-:Y:S01]  /*0400*/  IADD3 R17, R20, 0x480, RZ ;  /* 0x0000048014117810 */ /* 0x000fe20007ffe0ff */
        /* <DEDUP_REMOVED lines=9> */
[----:B------:R-:W-:-:S04]  /*04a0*/  IMAD.WIDE R12, R15, 0x4, R22 ;  /* 0x000000040f0c7825 */ /* 0x000fc800078e0216 */
[----:B------:R-:W-:Y:S02]  /*04b0*/  FADD R21, R21, R18 ;  /* 0x0000001215157221 */ /* 0x000fe40000000000 */
[----:B------:R-:W3:Y:S02]  /*04c0*/  LDG.E.EF.128 R16, desc[UR6][R16.64] ;  /* 0x0000000610107981 */ /* 0x000ee4000c0e1d00 */
[----:B------:R-:W-:Y:S02]  /*04d0*/  FADD R21, R21, R14 ;  /* 0x0000000e15157221 */ /* 0x000fe40000000000 */
[----:B------:R-:W4:Y:S01]  /*04e0*/  LDG.E.EF.128 R12, desc[UR6][R12.64] ;  /* 0x000000060c0c7981 */ /* 0x000f22000c0e1d00 */
[----:B-----5:R-:W-:Y:S01]  /*04f0*/  FADD R26, R26, R7 ;  /* 0x000000071a1a7221 */ /* 0x020fe20000000000 */
[----:B------:R-:W-:Y:S01]  /*0500*/  IADD3 R7, R20, 0x580, RZ ;  /* 0x0000058014077810 */ /* 0x000fe20007ffe0ff */
[----:B------:R-:W-:-:S04]  /*0510*/  FADD R21, R21, R6 ;  /* 0x0000000615157221 */ /* 0x000fc80000000000 */
[----:B------:R-:W-:-:S04]  /*0520*/  IMAD.WIDE R6, R7, 0x4, R22 ;  /* 0x0000000407067825 */ /* 0x000fc800078e0216 */
[----:B------:R-:W-:Y:S01]  /*0530*/  FADD R28, R28, R5 ;  /* 0x000000051c1c7221 */ /* 0x000fe20000000000 */
[----:B------:R-:W-:Y:S02]  /*0540*/  FADD R25, R25, R4 ;  /* 0x0000000419197221 */ /* 0x000fe40000000000 */
[----:B------:R-:W5:Y:S01]  /*0550*/  LDG.E.EF.128 R4, desc[UR6][R6.64] ;  /* 0x0000000606047981 */ /* 0x000f62000c0e1d00 */
[----:B--2---:R-:W-:Y:S01]  /*0560*/  FADD R26, R26, R11 ;  /* 0x0000000b1a1a7221 */ /* 0x004fe20000000000 */
[----:B------:R-:W-:Y:S01]  /*0570*/  FADD R28, R28, R9 ;  /* 0x000000091c1c7221 */ /* 0x000fe20000000000 */
[----:B------:R-:W-:Y:S01]  /*0580*/  FADD R21, R21, R10 ;  /* 0x0000000a15157221 */ /* 0x000fe20000000000 */
[----:B------:R-:W-:Y:S01]  /*0590*/  IADD3 R9, R20, 0x600, RZ ;  /* 0x0000060014097810 */ /* 0x000fe20007ffe0ff */
[----:B---3--:R-:W-:Y:S01]  /*05a0*/  FADD R26, R26, R19 ;  /* 0x000000131a1a7221 */ /* 0x008fe20000000000 */
[----:B------:R-:W-:Y:S01]  /*05b0*/  FADD R10, R28, R17 ;  /* 0x000000111c0a7221 */ /* 0x000fe20000000000 */
[----:B------:R-:W-:Y:S01]  /*05c0*/  FADD R25, R25, R8 ;  /* 0x0000000819197221 */ /* 0x000fe20000000000 */
[----:B------:R-:W-:Y:S01]  /*05d0*/  FADD R21, R21, R18 ;  /* 0x0000001215157221 */ /* 0x000fe20000000000 */
[----:B----4-:R-:W-:Y:S01]  /*05e0*/  FADD R28, R26, R15 ;  /* 0x0000000f1a1c7221 */ /* 0x010fe20000000000 */
[----:B------:R-:W-:Y:S01]  /*05f0*/  IADD3 R15, R20, 0x680, RZ ;  /* 0x00000680140f7810 */ /* 0x000fe20007ffe0ff */
[----:B------:R-:W-:-:S04]  /*0600*/  IMAD.WIDE R8, R9, 0x4, R22 ;  /* 0x0000000409087825 */ /* 0x000fc800078e0216 */
[----:B------:R-:W-:Y:S01]  /*0610*/  FADD R21, R21, R14 ;  /* 0x0000000e15157221 */ /* 0x000fe20000000000 */
[----:B------:R-:W-:Y:S01]  /*0620*/  IADD3 R17, R20, 0x700, RZ ;  /* 0x0000070014117810 */ /* 0x000fe20007ffe0ff */
[----:B------:R-:W-:Y:S01]  /*0630*/  FADD R25, R25, R16 ;  /* 0x0000001019197221 */ /* 0x000fe20000000000 */
[----:B------:R-:W-:-:S04]  /*0640*/  IMAD.WIDE R14, R15, 0x4, R22 ;  /* 0x000000040f0e7825 */ /* 0x000fc800078e0216 */
[----:B------:R-:W-:Y:S01]  /*0650*/  FADD R26, R10, R13 ;  /* 0x0000000d0a1a7221 */ /* 0x000fe20000000000 */
[----:B------:R-:W-:Y:S01]  /*0660*/  IADD3 R19, R20, 0x780, RZ ;  /* 0x0000078014137810 */ /* 0x000fe20007ffe0ff */
[----:B------:R-:W2:Y:S01]  /*0670*/  LDG.E.EF.128 R8, desc[UR6][R8.64] ;  /* 0x0000000608087981 */ /* 0x000ea2000c0e1d00 */
[----:B------:R-:W-:-:S04]  /*0680*/  IMAD.WIDE R16, R17, 0x4, R22 ;  /* 0x0000000411107825 */ /* 0x000fc800078e0216 */
[----:B------:R-:W-:Y:S02]  /*0690*/  FADD R25, R25, R12 ;  /* 0x0000000c19197221 */ /* 0x000fe40000000000 */
[----:B------:R-:W3:Y:S01]  /*06a0*/  LDG.E.EF.128 R12, desc[UR6][R14.64] ;  /* 0x000000060e0c7981 */ /* 0x000ee2000c0e1d00 */
[----:B------:R-:W-:-:S04]  /*06b0*/  IMAD.WIDE R22, R19, 0x4, R22 ;  /* 0x0000000413167825 */ /* 0x000fc800078e0216 */
[----:B-----5:R-:W-:Y:S01]  /*06c0*/  FADD R28, R28, R7 ;  /* 0x000000071c1c7221 */ /* 0x020fe20000000000 */
[----:B------:R-:W4:Y:S01]  /*06d0*/  LDG.E.EF.128 R16, desc[UR6][R16.64] ;  /* 0x0000000610107981 */ /* 0x000f22000c0e1d00 */
[----:B------:R-:W-:-:S03]  /*06e0*/  FADD R7, R21, R6 ;  /* 0x0000000615077221 */ /* 0x000fc60000000000 */
[----:B------:R-:W5:Y:S01]  /*06f0*/  LDG.E.EF.128 R20, desc[UR6][R22.64] ;  /* 0x0000000616147981 */ /* 0x000f62000c0e1d00 */
[----:B------:R-:W-:Y:S01]  /*0700*/  FADD R26, R26, R5 ;  /* 0x000000051a1a7221 */ /* 0x000fe20000000000 */
[----:B------:R-:W-:Y:S01]  /*0710*/  FADD R25, R25, R4 ;  /* 0x0000000419197221 */ /* 0x000fe20000000000 */
[----:B--2---:R-:W-:Y:S01]  /*0720*/  FADD R28, R28, R11 ;  /* 0x0000000b1c1c7221 */ /* 0x004fe20000000000 */
[----:B------:R-:W-:Y:S01]  /*0730*/  FADD R7, R7, R10 ;  /* 0x0000000a07077221 */ /* 0x000fe20000000000 */
[----:B------:R-:W-:Y:S01]  /*0740*/  FADD R26, R26, R9 ;  /* 0x000000091a1a7221 */ /* 0x000fe20000000000 */
[----:B------:R-:W-:Y:S01]  /*0750*/  FADD R25, R25, R8 ;  /* 0x0000000819197221 */ /* 0x000fe20000000000 */
[----:B---3--:R-:W-:Y:S01]  /*0760*/  FADD R28, R28, R15 ;  /* 0x0000000f1c1c7221 */ /* 0x008fe20000000000 */
[----:B------:R-:W-:Y:S01]  /*0770*/  FADD R7, R7, R14 ;  /* 0x0000000e07077221 */ /* 0x000fe20000000000 */
[----:B------:R-:W-:Y:S01]  /*0780*/  FADD R26, R26, R13 ;  /* 0x0000000d1a1a7221 */ /* 0x000fe20000000000 */
[----:B------:R-:W-:Y:S01]  /*0790*/  FADD R25, R25, R12 ;  /* 0x0000000c19197221 */ /* 0x000fe20000000000 */
[----:B----4-:R-:W-:Y:S01]  /*07a0*/  FADD R28, R28, R19 ;  /* 0x000000131c1c7221 */ /* 0x010fe20000000000 */
[----:B------:R-:W-:Y:S01]  /*07b0*/  FADD R7, R7, R18 ;  /* 0x0000001207077221 */ /* 0x000fe20000000000 */
[----:B------:R-:W-:Y:S01]  /*07c0*/  FADD R26, R26, R17 ;  /* 0x000000111a1a7221 */ /* 0x000fe20000000000 */
[----:B------:R-:W-:Y:S01]  /*07d0*/  FADD R25, R25, R16 ;  /* 0x0000001019197221 */ /* 0x000fe20000000000 */
[----:B-----5:R-:W-:Y:S01]  /*07e0*/  FADD R23, R23, R28 ;  /* 0x0000001c17177221 */ /* 0x020fe20000000000 */
[----:B------:R-:W-:Y:S01]  /*07f0*/  FADD R22, R22, R7 ;  /* 0x0000000716167221 */ /* 0x000fe20000000000 */
[----:B------:R-:W-:Y:S01]  /*0800*/  FADD R21, R21, R26 ;  /* 0x0000001a15157221 */ /* 0x000fe20000000000 */
[----:B------:R-:W-:Y:S01]  /*0810*/  FADD R20, R20, R25 ;  /* 0x0000001914147221 */ /* 0x000fe20000000000 */
[----:B------:R-:W-:Y:S06]  /*0820*/  BRA `(.L_x_2) ;  /* 0x0000000000087947 */ /* 0x000fec0003800000 */
.L_x_1:
[----:B------:R-:W-:Y:S02]  /*0830*/  CS2R R20, SRZ ;  /* 0x0000000000147805 */ /* 0x000fe4000001ff00 */
[----:B------:R-:W-:-:S07]  /*0840*/  CS2R R22, SRZ ;  /* 0x0000000000167805 */ /* 0x000fce000001ff00 */
.L_x_2:
[----:B------:R-:W-:Y:S05]  /*0850*/  BSYNC B0 ;  /* 0x0000000000007941 */ /* 0x000fea0003800000 */
.L_x_0:
[----:B------:R-:W1:Y:S01]  /*0860*/  S2UR UR5, SR_CgaCtaId ;  /* 0x00000000000579c3 */ /* 0x000e620000008800 */
[----:B------:R-:W2:Y:S01]  /*0870*/  SHFL.BFLY PT, R5, R20, 0x10, 0x1f ;  /* 0x0e001f0014057f89 */ /* 0x000ea200000e0000 */
[----:B------:R-:W-:Y:S01]  /*0880*/  SHF.R.U32.HI R9, RZ, 0x5, R0 ;  /* 0x00000005ff097819 */ /* 0x000fe20000011600 */
[----:B------:R-:W-:Y:S01]  /*0890*/  UMOV UR4, 0x400 ;  /* 0x0000040000047882 */ /* 0x000fe20000000000 */
[----:B------:R-:W-:Y:S01]  /*08a0*/  LOP3.LUT P0, RZ, R0, 0x10, RZ, 0xc0, !PT ;  /* 0x0000001000ff7812 */ /* 0x000fe2000780c0ff */
[----:B------:R-:W3:Y:S01]  /*08b0*/  SHFL.BFLY PT, R6, R21, 0x10, 0x1f ;  /* 0x0e001f0015067f89 */ /* 0x000ee200000e0000 */
[----:B------:R-:W-:Y:S02]  /*08c0*/  SHF.L.U32 R4, R2, 0x2, RZ ;  /* 0x0000000202047819 */ /* 0x000fe400000006ff */
[----:B------:R-:W-:Y:S01]  /*08d0*/  SGXT.U32 R9, R9, 0x2 ;  /* 0x000000020909781a */ /* 0x000fe20000000000 */
[----:B------:R-:W4:Y:S01]  /*08e0*/  SHFL.BFLY PT, R7, R22, 0x10, 0x1f ;  /* 0x0e001f0016077f89 */ /* 0x000f2200000e0000 */
[----:B------:R-:W-:-:S02]  /*08f0*/  ISETP.GE.AND P1, PT, R0, 0x100, PT ;  /* 0x000001000000780c */ /* 0x000fc40003f26270 */
[----:B------:R-:W-:Y:S01]  /*0900*/  LOP3.LUT R9, R4, R9, RZ, 0xfc, !PT ;  /* 0x0000000904097212 */ /* 0x000fe200078efcff */
[----:B------:R-:W5:Y:S01]  /*0910*/  SHFL.BFLY PT, R8, R23, 0x10, 0x1f ;  /* 0x0e001f0017087f89 */ /* 0x000f6200000e0000 */
[----:B-1----:R-:W-:Y:S01]  /*0920*/  UPRMT UR4, UR5, 0x654, UR4 ;  /* 0x0000065405047896 */ /* 0x002fe20008000004 */
[----:B--2---:R-:W-:Y:S01]  /*0930*/  FADD R20, R5, R20 ;  /* 0x0000001405147221 */ /* 0x004fe20000000000 */
[----:B---3--:R-:W-:-:S04]  /*0940*/  FADD R12, R6, R21 ;  /* 0x00000015060c7221 */ /* 0x008fc80000000000 */
[----:B------:R-:W-:Y:S02]  /*0950*/  LEA R9, R9, UR4, 0x2 ;  /* 0x0000000409097c11 */ /* 0x000fe4000f8e10ff */
[----:B------:R-:W-:Y:S01]  /*0960*/  LEA R2, R2, UR4, 0x4 ;  /* 0x0000000402027c11 */ /* 0x000fe2000f8e20ff */
[----:B----4-:R-:W-:Y:S02]  /*0970*/  FADD R22, R7, R22 ;  /* 0x0000001607167221 */ /* 0x010fe40000000000 */
[----:B------:R-:W-:Y:S01]  /*0980*/  @!P0 STS [R9], R20 ;  /* 0x0000001409008388 */ /* 0x000fe20000000800 */
[----:B-----5:R-:W-:-:S03]  /*0990*/  FADD R14, R8, R23 ;  /* 0x00000017080e7221 */ /* 0x020fc60000000000 */
[----:B------:R-:W-:Y:S04]  /*09a0*/  @!P0 STS [R9+0x10], R12 ;  /* 0x0000100c09008388 */ /* 0x000fe80000000800 */
[----:B------:R-:W-:Y:S04]  /*09b0*/  @!P0 STS [R9+0x20], R22 ;  /* 0x0000201609008388 */ /* 0x000fe80000000800 */
[----:B------:R-:W-:Y:S01]  /*09c0*/  @!P0 STS [R9+0x30], R14 ;  /* 0x0000300e09008388 */ /* 0x000fe20000000800 */
[----:B------:R-:W-:Y:S01]  /*09d0*/  BAR.SYNC.DEFER_BLOCKING 0x0 ;  /* 0x0000000000007b1d */ /* 0x000fe20000010000 */
[----:B------:R-:W-:-:S04]  /*09e0*/  LOP3.LUT P0, RZ, R0, 0x3, RZ, 0xc0, !PT ;  /* 0x0000000300ff7812 */ /* 0x000fc8000780c0ff */
[----:B------:R-:W-:Y:S01]  /*09f0*/  ISETP.LT.AND P0, PT, R0, 0x100, !P0 ;  /* 0x000001000000780c */ /* 0x000fe20004701270 */
[----:B------:R-:W1:Y:S04]  /*0a00*/  @!P1 LDS R10, [R3+UR4] ;  /* 0x00000004030a9984 */ /* 0x000e680008000800 */
[----:B------:R-:W2:Y:S04]  /*0a10*/  @!P1 LDS R11, [R3+UR4+0x200] ;  /* 0x00020004030b9984 */ /* 0x000ea80008000800 */
[----:B-1----:R-:W1:Y:S04]  /*0a20*/  SHFL.BFLY PT, R5, R10, 0x2, 0x1f ;  /* 0x0c401f000a057f89 */ /* 0x002e6800000e0000 */
[----:B--2---:R-:W2:Y:S01]  /*0a30*/  SHFL.BFLY PT, R6, R11, 0x2, 0x1f ;  /* 0x0c401f000b067f89 */ /* 0x004ea200000e0000 */
[----:B-1----:R-:W-:Y:S01]  /*0a40*/  FADD R5, R10, R5 ;  /* 0x000000050a057221 */ /* 0x002fe20000000000 */
[----:B--2---:R-:W-:-:S04]  /*0a50*/  FADD R7, R11, R6 ;  /* 0x000000060b077221 */ /* 0x004fc80000000000 */
[----:B------:R-:W1:Y:S04]  /*0a60*/  SHFL.BFLY PT, R6, R5, 0x1, 0x1f ;  /* 0x0c201f0005067f89 */ /* 0x000e6800000e0000 */
[----:B------:R-:W2:Y:S01]  /*0a70*/  SHFL.BFLY PT, R8, R7, 0x1, 0x1f ;  /* 0x0c201f0007087f89 */ /* 0x000ea200000e0000 */
[----:B-1----:R-:W-:Y:S01]  /*0a80*/  FADD R6, R5, R6 ;  /* 0x0000000605067221 */ /* 0x002fe20000000000 */
[----:B------:R-:W-:Y:S01]  /*0a90*/  LOP3.LUT R5, R24, 0x3f, R0, 0xf8, !PT ;  /* 0x0000003f18057812 */ /* 0x000fe200078ef800 */
[----:B--2---:R-:W-:-:S03]  /*0aa0*/  FADD R12, R7, R8 ;  /* 0x00000008070c7221 */ /* 0x004fc60000000000 */
[----:B------:R-:W-:Y:S04]  /*0ab0*/  @P0 STS [R3+UR4], R6 ;  /* 0x0000000603000988 */ /* 0x000fe80008000804 */
[----:B------:R-:W-:Y:S01]  /*0ac0*/  @P0 STS [R3+UR4+0x200], R12 ;  /* 0x0002000c03000988 */ /* 0x000fe20008000804 */
[----:B------:R-:W-:Y:S01]  /*0ad0*/  BAR.SYNC.DEFER_BLOCKING 0x0 ;  /* 0x0000000000007b1d */ /* 0x000fe20000010000 */
[C---:B------:R-:W-:Y:S02]  /*0ae0*/  LOP3.LUT P0, RZ, R0.reuse, 0x40, RZ, 0xc0, !PT ;  /* 0x0000004000ff7812 */ /* 0x040fe4000780c0ff */
[----:B------:R-:W-:Y:S02]  /*0af0*/  LOP3.LUT R0, R0, 0x3f, RZ, 0xc0, !PT ;  /* 0x0000003f00007812 */ /* 0x000fe400078ec0ff */
[----:B------:R-:W-:-:S02]  /*0b00*/  ISETP.LT.AND P0, PT, R5, 0x80, !P0 ;  /* 0x000000800500780c */ /* 0x000fc40004701270 */
[----:B------:R-:W-:Y:S01]  /*0b10*/  LEA R0, R0, UR4, 0x2 ;  /* 0x0000000400007c11 */ /* 0x000fe2000f8e10ff */
[----:B------:R-:W-:Y:S04]  /*0b20*/  LDS R8, [R2] ;  /* 0x0000000002087984 */ /* 0x000fe80000000800 */
[----:B------:R-:W-:Y:S04]  /*0b30*/  LDS R9, [R2+0x10] ;  /* 0x0000100002097984 */ /* 0x000fe80000000800 */
[----:B------:R-:W-:Y:S04]  /*0b40*/  LDS R10, [R2+0x20] ;  /* 0x00002000020a7984 */ /* 0x000fe80000000800 */
[----:B------:R-:W1:Y:S01]  /*0b50*/  LDS R11, [R2+0x30] ;  /* 0x00003000020b7984 */ /* 0x000e620000000800 */
[----:B------:R-:W-:Y:S06]  /*0b60*/  BAR.SYNC.DEFER_BLOCKING 0x0 ;  /* 0x0000000000007b1d */ /* 0x000fec0000010000 */
[----:B-1----:R1:W-:Y:S02]  /*0b70*/  STS.128 [R4+UR4], R8 ;  /* 0x0000000804007988 */ /* 0x0023e40008000c04 */
[----:B------:R-:W-:Y:S06]  /*0b80*/  BAR.SYNC.DEFER_BLOCKING 0x0 ;  /* 0x0000000000007b1d */ /* 0x000fec0000010000 */
[----:B-1----:R-:W-:Y:S05]  /*0b90*/  @!P0 EXIT ;  /* 0x000000000000894d */ /* 0x002fea0003800000 */
[----:B------:R-:W0:Y:S01]  /*0ba0*/  LDS R7, [R0] ;  /* 0x0000000000077984 */ /* 0x000e220000000800 */
[----:B------:R-:W1:Y:S02]  /*0bb0*/  LDC.64 R2, c[0x0][0x218] ;  /* 0x00008600ff027b82 */ /* 0x000e640000000a00 */
[----:B-1----:R-:W-:-:S05]  /*0bc0*/  IMAD.WIDE R2, R5, 0x4, R2 ;  /* 0x0000000405027825 */ /* 0x002fca00078e0202 */
[----:B0-----:R-:W-:Y:S01]  /*0bd0*/  STG.E desc[UR6][R2.64], R7 ;  /* 0x0000000702007986 */ /* 0x001fe2000c101906 */
[----:B------:R-:W-:Y:S05]  /*0be0*/  EXIT ;  /* 0x000000000000794d */ /* 0x000fea0003800000 */
.L_x_3:
[----:B------:R-:W-:-:S00]  /*0bf0*/  BRA `(.L_x_3) ;  /* 0xfffffffc00fc7947 */ /* 0x000fc0000383ffff */
[----:B------:R-:W-:-:S00]  /*0c00*/  NOP ;  /* 0x0000000000007918 */ /* 0x000fc00000000000 */
[----:B------:R-:W-:-:S00]  /*0c10*/  NOP ;  /* 0x0000000000007918 */ /* 0x000fc00000000000 */
[----:B------:R-:W-:-:S00]  /*0c20*/  NOP ;  /* 0x0000000000007918 */ /* 0x000fc00000000000 */
[----:B------:R-:W-:-:S00]  /*0c30*/  NOP ;  /* 0x0000000000007918 */ /* 0x000fc00000000000 */
[----:B------:R-:W-:-:S00]  /*0c40*/  NOP ;  /* 0x0000000000007918 */ /* 0x000fc00000000000 */
[----:B------:R-:W-:-:S00]  /*0c50*/  NOP ;  /* 0x0000000000007918 */ /* 0x000fc00000000000 */
[----:B------:R-:W-:-:S00]  /*0c60*/  NOP ;  /* 0x0000000000007918 */ /* 0x000fc00000000000 */
[----:B------:R-:W-:-:S00]  /*0c70*/  NOP ;  /* 0x0000000000007918 */ /* 0x000fc00000000000 */
.L_x_4:


//--------------------- .nv.shared.triton_red_fused_mean_4 --------------------------
	.section	.nv.shared.triton_red_fused_mean_4,"aw",@nobits
	.sectionflags	@""
	.align	16
	.zero		1024


//--------------------- .nv.constant0.triton_red_fused_mean_4 --------------------------
	.section	.nv.constant0.triton_red_fused_mean_4,"a",@progbits
	.sectionflags	@""
	.align	4
.nv.constant0.triton_red_fused_mean_4:
	.zero		552
